//
// Generated by NVIDIA NVVM Compiler
//
// Compiler Build ID: CL-36424714
// Cuda compilation tools, release 13.0, V13.0.88
// Based on NVVM 20.0.0
//

.version 9.0
.target sm_100
.address_size 64

	// .globl	_Z12conv2DKernelPiS_ii
.const .align 4 .b8 F[36];
// _ZZ12conv2DKernelPiS_iiE3N_s has been demoted

.visible .entry _Z12conv2DKernelPiS_ii(
	.param .u64 .ptr .align 1 _Z12conv2DKernelPiS_ii_param_0,
	.param .u64 .ptr .align 1 _Z12conv2DKernelPiS_ii_param_1,
	.param .u32 _Z12conv2DKernelPiS_ii_param_2,
	.param .u32 _Z12conv2DKernelPiS_ii_param_3
)
{
	.reg .pred 	%p<20>;
	.reg .b32 	%r<48>;
	.reg .b64 	%rd<9>;
	// demoted variable
	.shared .align 4 .b8 _ZZ12conv2DKernelPiS_iiE3N_s[4096];
	ld.param.u64 	%rd1, [_Z12conv2DKernelPiS_ii_param_0];
	ld.param.u64 	%rd2, [_Z12conv2DKernelPiS_ii_param_1];
	ld.param.u32 	%r7, [_Z12conv2DKernelPiS_ii_param_2];
	ld.param.u32 	%r8, [_Z12conv2DKernelPiS_ii_param_3];
	mov.u32 	%r1, %tid.y;
	mov.u32 	%r9, %ctaid.y;
	mad.lo.s32 	%r2, %r9, 30, %r1;
	add.s32 	%r3, %r2, -1;
	setp.eq.s32 	%p1, %r2, 0;
	mov.u32 	%r10, %tid.x;
	mov.u32 	%r11, %ctaid.x;
	add.s32 	%r4, %r10, -1;
	mad.lo.s32 	%r5, %r11, 30, %r4;
	setp.gt.s32 	%p2, %r2, %r7;
	or.pred  	%p3, %p1, %p2;
	setp.lt.s32 	%p4, %r5, 0;
	or.pred  	%p5, %p4, %p3;
	setp.ge.s32 	%p6, %r5, %r8;
	shl.b32 	%r12, %r1, 7;
	mov.u32 	%r13, _ZZ12conv2DKernelPiS_iiE3N_s;
	add.s32 	%r14, %r13, %r12;
	shl.b32 	%r15, %r10, 2;
	add.s32 	%r6, %r14, %r15;
	or.pred  	%p7, %p6, %p5;
	@%p7 bra 	$L__BB0_2;
	cvta.to.global.u64 	%rd3, %rd1;
	mad.lo.s32 	%r17, %r8, %r3, %r5;
	mul.wide.s32 	%rd4, %r17, 4;
	add.s64 	%rd5, %rd3, %rd4;
	ld.global.u32 	%r18, [%rd5];
	st.shared.u32 	[%r6], %r18;
	bra.uni 	$L__BB0_3;
$L__BB0_2:
	mov.b32 	%r16, 0;
	st.shared.u32 	[%r6], %r16;
$L__BB0_3:
	setp.ge.s32 	%p8, %r5, %r8;
	setp.lt.s32 	%p9, %r5, 0;
	setp.gt.s32 	%p10, %r2, %r7;
	setp.eq.s32 	%p11, %r2, 0;
	bar.sync 	0;
	or.pred  	%p12, %p9, %p8;
	or.pred  	%p13, %p11, %p12;
	or.pred  	%p14, %p10, %p13;
	@%p14 bra 	$L__BB0_6;
	setp.gt.u32 	%p15, %r4, 29;
	setp.eq.s32 	%p16, %r1, 0;
	setp.gt.u32 	%p17, %r1, 30;
	or.pred  	%p18, %p15, %p17;
	or.pred  	%p19, %p18, %p16;
	@%p19 bra 	$L__BB0_6;
	ld.const.u32 	%r20, [F];
	ld.shared.u32 	%r21, [%r6+-132];
	mul.lo.s32 	%r22, %r21, %r20;
	ld.const.u32 	%r23, [F+4];
	ld.shared.u32 	%r24, [%r6+-128];
	mad.lo.s32 	%r25, %r24, %r23, %r22;
	ld.const.u32 	%r26, [F+8];
	ld.shared.u32 	%r27, [%r6+-124];
	mad.lo.s32 	%r28, %r27, %r26, %r25;
	ld.const.u32 	%r29, [F+12];
	ld.shared.u32 	%r30, [%r6+-4];
	mad.lo.s32 	%r31, %r30, %r29, %r28;
	ld.const.u32 	%r32, [F+16];
	ld.shared.u32 	%r33, [%r6];
	mad.lo.s32 	%r34, %r33, %r32, %r31;
	ld.const.u32 	%r35, [F+20];
	ld.shared.u32 	%r36, [%r6+4];
	mad.lo.s32 	%r37, %r36, %r35, %r34;
	ld.const.u32 	%r38, [F+24];
	ld.shared.u32 	%r39, [%r6+124];
	mad.lo.s32 	%r40, %r39, %r38, %r37;
	ld.const.u32 	%r41, [F+28];
	ld.shared.u32 	%r42, [%r6+128];
	mad.lo.s32 	%r43, %r42, %r41, %r40;
	ld.const.u32 	%r44, [F+32];
	ld.shared.u32 	%r45, [%r6+132];
	mad.lo.s32 	%r46, %r45, %r44, %r43;
	mad.lo.s32 	%r47, %r8, %r3, %r5;
	cvta.to.global.u64 	%rd6, %rd2;
	mul.wide.s32 	%rd7, %r47, 4;
	add.s64 	%rd8, %rd6, %rd7;
	st.global.u32 	[%rd8], %r46;
$L__BB0_6:
	ret;

}


// ===== COMPILED SASS (sm_100) =====

	.target	sm_100

	.elftype	@"ET_EXEC"


//--------------------- .note.nv.tkinfo           --------------------------
	.section	.note.nv.tkinfo,"",@"SHT_NOTE"
	.sectionflags	@"SHF_NOTE_NV_TKINFO"
	.tkinfo
        /*0018*/ 	.word	0x00000002
        /*0030*/ 	.string	""
        /*0030*/ 	.string	"ptxas"
        /*0030*/ 	.string	"Cuda compilation tools, release 13.0, V13.0.88"
        /*0030*/ 	.string	"Build cuda_13.0.r13.0/compiler.36424714_0"
        /*0030*/ 	.string	"-arch sm_100 -m 64 "



//--------------------- .note.nv.cuinfo           --------------------------
	.section	.note.nv.cuinfo,"",@"SHT_NOTE"
	.sectionflags	@"SHF_NOTE_NV_CUINFO"
        /*0018*/ 	.short	0x0002
        /*001a*/ 	.short	0x0064
        /*001c*/ 	.short	0x0082
	.zero		2


//--------------------- .nv.info                  --------------------------
	.section	.nv.info,"",@"SHT_CUDA_INFO"
	.align	4


	//----- nvinfo : EIATTR_REGCOUNT
	.align		4
        /*0000*/ 	.byte	0x04, 0x2f
        /*0002*/ 	.short	(.L_2 - .L_1)
	.align		4
.L_1:
        /*0004*/ 	.word	index@(_Z12conv2DKernelPiS_ii)
        /*0008*/ 	.word	0x00000018


	//----- nvinfo : EIATTR_FRAME_SIZE
	.align		4
.L_2:
        /*000c*/ 	.byte	0x04, 0x11
        /*000e*/ 	.short	(.L_4 - .L_3)
	.align		4
.L_3:
        /*0010*/ 	.word	index@(_Z12conv2DKernelPiS_ii)
        /*0014*/ 	.word	0x00000000


	//----- nvinfo : EIATTR_MIN_STACK_SIZE
	.align		4
.L_4:
        /*0018*/ 	.byte	0x04, 0x12
        /*001a*/ 	.short	(.L_6 - .L_5)
	.align		4
.L_5:
        /*001c*/ 	.word	index@(_Z12conv2DKernelPiS_ii)
        /*0020*/ 	.word	0x00000000
.L_6:


//--------------------- .nv.compat                --------------------------
	.section	.nv.compat,"",@"SHT_CUDA_COMPAT_INFO"
	.align	4
        /*0000*/ 	.byte	0x02, 0x09, 0x00, 0x00, 0x02, 0x02, 0x01, 0x00, 0x02, 0x05, 0x05, 0x00, 0x03, 0x07, 0x01, 0x01
        /*0010*/ 	.byte	0x02, 0x03, 0x00, 0x00, 0x02, 0x06, 0x01, 0x00, 0x04, 0x0b, 0x08, 0x00, 0x09, 0x00, 0x00, 0x00
        /*0020*/ 	.byte	0x00, 0x00, 0x00, 0x00


//--------------------- .nv.info._Z12conv2DKernelPiS_ii --------------------------
	.section	.nv.info._Z12conv2DKernelPiS_ii,"",@"SHT_CUDA_INFO"
	.sectionflags	@""
	.align	4


	//----- nvinfo : EIATTR_CUDA_API_VERSION
	.align		4
        /*0000*/ 	.byte	0x04, 0x37
        /*0002*/ 	.short	(.L_8 - .L_7)
.L_7:
        /*0004*/ 	.word	0x00000082


	//----- nvinfo : EIATTR_KPARAM_INFO
	.align		4
.L_8:
        /*0008*/ 	.byte	0x04, 0x17
        /*000a*/ 	.short	(.L_10 - .L_9)
.L_9:
        /*000c*/ 	.word	0x00000000
        /*0010*/ 	.short	0x0003
        /*0012*/ 	.short	0x0014
        /*0014*/ 	.byte	0x00, 0xf0, 0x11, 0x00


	//----- nvinfo : EIATTR_KPARAM_INFO
	.align		4
.L_10:
        /*0018*/ 	.byte	0x04, 0x17
        /*001a*/ 	.short	(.L_12 - .L_11)
.L_11:
        /*001c*/ 	.word	0x00000000
        /*0020*/ 	.short	0x0002
        /*0022*/ 	.short	0x0010
        /*0024*/ 	.byte	0x00, 0xf0, 0x11, 0x00


	//----- nvinfo : EIATTR_KPARAM_INFO
	.align		4
.L_12:
        /*0028*/ 	.byte	0x04, 0x17
        /*002a*/ 	.short	(.L_14 - .L_13)
.L_13:
        /*002c*/ 	.word	0x00000000
        /*0030*/ 	.short	0x0001
        /*0032*/ 	.short	0x0008
        /*0034*/ 	.byte	0x00, 0xf5, 0x21, 0x00


	//----- nvinfo : EIATTR_KPARAM_INFO
	.align		4
.L_14:
        /*0038*/ 	.byte	0x04, 0x17
        /*003a*/ 	.short	(.L_16 - .L_15)
.L_15:
        /*003c*/ 	.word	0x00000000
        /*0040*/ 	.short	0x0000
        /*0042*/ 	.short	0x0000
        /*0044*/ 	.byte	0x00, 0xf5, 0x21, 0x00


	//----- nvinfo : EIATTR_SPARSE_MMA_MASK
	.align		4
.L_16:
        /*0048*/ 	.byte	0x03, 0x50
        /*004a*/ 	.short	0x0000


	//----- nvinfo : EIATTR_MAXREG_COUNT
	.align		4
        /*004c*/ 	.byte	0x03, 0x1b
        /*004e*/ 	.short	0x00ff


	//----- nvinfo : EIATTR_NUM_BARRIERS
	.align		4
        /*0050*/ 	.byte	0x02, 0x4c
        /*0052*/ 	.byte	0x01
	.zero		1


	//----- nvinfo : EIATTR_MERCURY_ISA_VERSION
	.align		4
        /*0054*/ 	.byte	0x03, 0x5f
        /*0056*/ 	.short	0x0101


	//----- nvinfo : EIATTR_VRC_CTA_INIT_COUNT
	.align		4
        /*0058*/ 	.byte	0x02, 0x4a
	.zero		1
	.zero		1


	//----- nvinfo : EIATTR_EXIT_INSTR_OFFSETS
	.align		4
        /*005c*/ 	.byte	0x04, 0x1c
        /*005e*/ 	.short	(.L_18 - .L_17)


	//   ....[0]....
.L_17:
        /*0060*/ 	.word	0x000001f0


	//   ....[1]....
        /*0064*/ 	.word	0x00000230


	//   ....[2]....
        /*0068*/ 	.word	0x000003d0


	//----- nvinfo : EIATTR_CBANK_PARAM_SIZE
	.align		4
.L_18:
        /*006c*/ 	.byte	0x03, 0x19
        /*006e*/ 	.short	0x0018


	//----- nvinfo : EIATTR_PARAM_CBANK
	.align		4
        /*0070*/ 	.byte	0x04, 0x0a
        /*0072*/ 	.short	(.L_20 - .L_19)
	.align		4
.L_19:
        /*0074*/ 	.word	index@(.nv.constant0._Z12conv2DKernelPiS_ii)
        /*0078*/ 	.short	0x0380
        /*007a*/ 	.short	0x0018


	//----- nvinfo : EIATTR_SW_WAR
	.align		4
.L_20:
        /*007c*/ 	.byte	0x04, 0x36
        /*007e*/ 	.short	(.L_22 - .L_21)
.L_21:
        /*0080*/ 	.word	0x00000008
.L_22:


//--------------------- .nv.callgraph             --------------------------
	.section	.nv.callgraph,"",@"SHT_CUDA_CALLGRAPH"
	.align	4
	.sectionentsize	8
	.align		4
        /*0000*/ 	.word	0x00000000
	.align		4
        /*0004*/ 	.word	0xffffffff
	.align		4
        /*0008*/ 	.word	0x00000000
	.align		4
        /*000c*/ 	.word	0xfffffffe
	.align		4
        /*0010*/ 	.word	0x00000000
	.align		4
        /*0014*/ 	.word	0xfffffffd
	.align		4
        /*0018*/ 	.word	0x00000000
	.align		4
        /*001c*/ 	.word	0xfffffffc


//--------------------- .nv.constant3             --------------------------
	.section	.nv.constant3,"a",@progbits
	.align	4
.nv.constant3:
	.type		F,@object
	.size		F,(.L_0 - F)
F:
	.zero		36
.L_0:


//--------------------- .text._Z12conv2DKernelPiS_ii --------------------------
	.section	.text._Z12conv2DKernelPiS_ii,"ax",@progbits
	.align	128
        .global         _Z12conv2DKernelPiS_ii
        .type           _Z12conv2DKernelPiS_ii,@function
        .size           _Z12conv2DKernelPiS_ii,(.L_x_1 - _Z12conv2DKernelPiS_ii)
        .other          _Z12conv2DKernelPiS_ii,@"STO_CUDA_ENTRY STV_DEFAULT"
_Z12conv2DKernelPiS_ii:
.text._Z12conv2DKernelPiS_ii:
[----:B------:R-:W-:Y:S01]  /*0000*/  LDC R1, c[0x0][0x37c] ;  /* 0x0000df00ff017b82 */ /* 0x000fe20000000800 */
[----:B------:R-:W0:Y:S01]  /*0010*/  S2R R8, SR_TID.Y ;  /* 0x0000000000087919 */ /* 0x000e220000002200 */
[----:B------:R-:W1:Y:S01]  /*0020*/  LDCU.64 UR8, c[0x0][0x390] ;  /* 0x00007200ff0877ac */ /* 0x000e620008000a00 */
[----:B------:R-:W0:Y:S01]  /*0030*/  S2R R3, SR_CTAID.Y ;  /* 0x0000000000037919 */ /* 0x000e220000002600 */
[----:B------:R-:W2:Y:S01]  /*0040*/  LDCU.64 UR6, c[0x0][0x358] ;  /* 0x00006b00ff0677ac */ /* 0x000ea20008000a00 */
[----:B------:R-:W3:Y:S01]  /*0050*/  S2R R10, SR_TID.X ;  /* 0x00000000000a7919 */ /* 0x000ee20000002100 */
[----:B------:R-:W4:Y:S01]  /*0060*/  S2R R5, SR_CTAID.X ;  /* 0x0000000000057919 */ /* 0x000f220000002500 */
[----:B0-----:R-:W-:Y:S01]  /*0070*/  IMAD R4, R3, 0x1e, R8 ;  /* 0x0000001e03047824 */ /* 0x001fe200078e0208 */
[----:B---3--:R-:W-:-:S04]  /*0080*/  IADD3 R6, PT, PT, R10, -0x1, RZ ;  /* 0xffffffff0a067810 */ /* 0x008fc80007ffe0ff */
[----:B-1----:R-:W-:Y:S01]  /*0090*/  ISETP.GT.AND P0, PT, R4, UR8, PT ;  /* 0x0000000804007c0c */ /* 0x002fe2000bf04270 */
[----:B----4-:R-:W-:-:S03]  /*00a0*/  IMAD R0, R5, 0x1e, R6 ;  /* 0x0000001e05007824 */ /* 0x010fc600078e0206 */
[C---:B------:R-:W-:Y:S02]  /*00b0*/  ISETP.EQ.OR P0, PT, R4.reuse, RZ, P0 ;  /* 0x000000ff0400720c */ /* 0x040fe40000702670 */
[----:B------:R-:W-:Y:S02]  /*00c0*/  IADD3 R5, PT, PT, R4, -0x1, RZ ;  /* 0xffffffff04057810 */ /* 0x000fe40007ffe0ff */
[----:B------:R-:W-:-:S04]  /*00d0*/  ISETP.LT.OR P0, PT, R0, RZ, P0 ;  /* 0x000000ff0000720c */ /* 0x000fc80000701670 */
[----:B------:R-:W-:-:S13]  /*00e0*/  ISETP.GE.OR P0, PT, R0, UR9, P0 ;  /* 0x0000000900007c0c */ /* 0x000fda0008706670 */
[----:B------:R-:W0:Y:S01]  /*00f0*/  @!P0 LDC.64 R2, c[0x0][0x380] ;  /* 0x0000e000ff028b82 */ /* 0x000e220000000a00 */
[----:B------:R-:W-:-:S04]  /*0100*/  @!P0 IMAD R7, R5, UR9, R0 ;  /* 0x0000000905078c24 */ /* 0x000fc8000f8e0200 */
[----:B0-----:R-:W-:-:S06]  /*0110*/  @!P0 IMAD.WIDE R2, R7, 0x4, R2 ;  /* 0x0000000407028825 */ /* 0x001fcc00078e0202 */
[----:B--2---:R-:W2:Y:S01]  /*0120*/  @!P0 LDG.E R2, desc[UR6][R2.64] ;  /* 0x0000000602028981 */ /* 0x004ea2000c1e1900 */
[----:B------:R-:W0:Y:S01]  /*0130*/  S2UR UR5, SR_CgaCtaId ;  /* 0x00000000000579c3 */ /* 0x000e220000008800 */
[----:B------:R-:W-:Y:S01]  /*0140*/  UMOV UR4, 0x400 ;  /* 0x0000040000047882 */ /* 0x000fe20000000000 */
[----:B------:R-:W-:-:S04]  /*0150*/  ISETP.GE.AND P1, PT, R0, UR9, PT ;  /* 0x0000000900007c0c */ /* 0x000fc8000bf26270 */
[----:B------:R-:W-:-:S04]  /*0160*/  ISETP.LT.OR P1, PT, R0, RZ, P1 ;  /* 0x000000ff0000720c */ /* 0x000fc80000f21670 */
[----:B------:R-:W-:-:S04]  /*0170*/  ISETP.EQ.OR P1, PT, R4, RZ, P1 ;  /* 0x000000ff0400720c */ /* 0x000fc80000f22670 */
[----:B------:R-:W-:Y:S01]  /*0180*/  ISETP.GT.OR P1, PT, R4, UR8, P1 ;  /* 0x0000000804007c0c */ /* 0x000fe20008f24670 */
[----:B0-----:R-:W-:-:S06]  /*0190*/  ULEA UR4, UR5, UR4, 0x18 ;  /* 0x0000000405047291 */ /* 0x001fcc000f8ec0ff */
[----:B------:R-:W-:-:S04]  /*01a0*/  LEA R7, R8, UR4, 0x7 ;  /* 0x0000000408077c11 */ /* 0x000fc8000f8e38ff */
[----:B------:R-:W-:-:S05]  /*01b0*/  LEA R7, R10, R7, 0x2 ;  /* 0x000000070a077211 */ /* 0x000fca00078e10ff */
[----:B--2---:R0:W-:Y:S04]  /*01c0*/  @!P0 STS [R7], R2 ;  /* 0x0000000207008388 */ /* 0x0041e80000000800 */
[----:B------:R0:W-:Y:S01]  /*01d0*/  @P0 STS [R7], RZ ;  /* 0x000000ff07000388 */ /* 0x0001e20000000800 */
[----:B------:R-:W-:Y:S06]  /*01e0*/  BAR.SYNC.DEFER_BLOCKING 0x0 ;  /* 0x0000000000007b1d */ /* 0x000fec0000010000 */
[----:B------:R-:W-:Y:S05]  /*01f0*/  @P1 EXIT ;  /* 0x000000000000194d */ /* 0x000fea0003800000 */
[----:B------:R-:W-:-:S04]  /*0200*/  ISETP.GT.U32.AND P0, PT, R8, 0x1e, PT ;  /* 0x0000001e0800780c */ /* 0x000fc80003f04070 */
[----:B------:R-:W-:-:S04]  /*0210*/  ISETP.GT.U32.OR P0, PT, R6, 0x1d, P0 ;  /* 0x0000001d0600780c */ /* 0x000fc80000704470 */
[----:B------:R-:W-:-:S13]  /*0220*/  ISETP.EQ.OR P0, PT, R8, RZ, P0 ;  /* 0x000000ff0800720c */ /* 0x000fda0000702670 */
[----:B------:R-:W-:Y:S05]  /*0230*/  @P0 EXIT ;  /* 0x000000000000094d */ /* 0x000fea0003800000 */
[----:B0-----:R-:W0:Y:S01]  /*0240*/  LDS R2, [R7+-0x84] ;  /* 0xffff7c0007027984 */ /* 0x001e220000000800 */
[----:B------:R-:W0:Y:S01]  /*0250*/  LDCU.128 UR12, c[0x3][URZ] ;  /* 0x00c00000ff0c77ac */ /* 0x000e220008000c00 */
[----:B------:R-:W-:Y:S02]  /*0260*/  IMAD R5, R5, UR9, R0 ;  /* 0x0000000905057c24 */ /* 0x000fe4000f8e0200 */
[----:B------:R-:W1:Y:S01]  /*0270*/  LDS R3, [R7+-0x80] ;  /* 0xffff800007037984 */ /* 0x000e620000000800 */
[----:B------:R-:W2:Y:S03]  /*0280*/  LDCU.128 UR16, c[0x3][0x10] ;  /* 0x00c00200ff1077ac */ /* 0x000ea60008000c00 */
[----:B------:R-:W3:Y:S01]  /*0290*/  LDS R9, [R7+-0x7c] ;  /* 0xffff840007097984 */ /* 0x000ee20000000800 */
[----:B------:R-:W4:Y:S03]  /*02a0*/  LDCU UR4, c[0x3][0x20] ;  /* 0x00c00400ff0477ac */ /* 0x000f260008000800 */
[----:B------:R-:W5:Y:S04]  /*02b0*/  LDS R11, [R7+-0x4] ;  /* 0xfffffc00070b7984 */ /* 0x000f680000000800 */
[----:B------:R-:W2:Y:S04]  /*02c0*/  LDS R13, [R7] ;  /* 0x00000000070d7984 */ /* 0x000ea80000000800 */
[----:B------:R-:W4:Y:S04]  /*02d0*/  LDS R15, [R7+0x4] ;  /* 0x00000400070f7984 */ /* 0x000f280000000800 */
[----:B------:R-:W4:Y:S04]  /*02e0*/  LDS R17, [R7+0x7c] ;  /* 0x00007c0007117984 */ /* 0x000f280000000800 */
[----:B------:R-:W4:Y:S04]  /*02f0*/  LDS R19, [R7+0x80] ;  /* 0x0000800007137984 */ /* 0x000f280000000800 */
[----:B------:R-:W4:Y:S01]  /*0300*/  LDS R21, [R7+0x84] ;  /* 0x0000840007157984 */ /* 0x000f220000000800 */
[----:B0-----:R-:W-:-:S04]  /*0310*/  IMAD R2, R2, UR12, RZ ;  /* 0x0000000c02027c24 */ /* 0x001fc8000f8e02ff */
[----:B-1----:R-:W-:Y:S02]  /*0320*/  IMAD R4, R3, UR13, R2 ;  /* 0x0000000d03047c24 */ /* 0x002fe4000f8e0202 */
[----:B------:R-:W0:Y:S02]  /*0330*/  LDC.64 R2, c[0x0][0x388] ;  /* 0x0000e200ff027b82 */ /* 0x000e240000000a00 */
[----:B---3--:R-:W-:-:S04]  /*0340*/  IMAD R4, R9, UR14, R4 ;  /* 0x0000000e09047c24 */ /* 0x008fc8000f8e0204 */
[----:B-----5:R-:W-:-:S04]  /*0350*/  IMAD R4, R11, UR15, R4 ;  /* 0x0000000f0b047c24 */ /* 0x020fc8000f8e0204 */
[----:B--2---:R-:W-:-:S04]  /*0360*/  IMAD R4, R13, UR16, R4 ;  /* 0x000000100d047c24 */ /* 0x004fc8000f8e0204 */
[----:B----4-:R-:W-:-:S04]  /*0370*/  IMAD R4, R15, UR17, R4 ;  /* 0x000000110f047c24 */ /* 0x010fc8000f8e0204 */
[----:B------:R-:W-:-:S04]  /*0380*/  IMAD R4, R17, UR18, R4 ;  /* 0x0000001211047c24 */ /* 0x000fc8000f8e0204 */
[----:B------:R-:W-:Y:S02]  /*0390*/  IMAD R4, R19, UR19, R4 ;  /* 0x0000001313047c24 */ /* 0x000fe4000f8e0204 */
[----:B0-----:R-:W-:-:S04]  /*03a0*/  IMAD.WIDE R2, R5, 0x4, R2 ;  /* 0x0000000405027825 */ /* 0x001fc800078e0202 */
[----:B------:R-:W-:-:S05]  /*03b0*/  IMAD R21, R21, UR4, R4 ;  /* 0x0000000415157c24 */ /* 0x000fca000f8e0204 */
[----:B------:R-:W-:Y:S01]  /*03c0*/  STG.E desc[UR6][R2.64], R21 ;  /* 0x0000001502007986 */ /* 0x000fe2000c101906 */
[----:B------:R-:W-:Y:S05]  /*03d0*/  EXIT ;  /* 0x000000000000794d */ /* 0x000fea0003800000 */
.L_x_0:
[----:B------:R-:W-:-:S00]  /*03e0*/  BRA `(.L_x_0) ;  /* 0xfffffffc00fc7947 */ /* 0x000fc0000383ffff */
[----:B------:R-:W-:-:S00]  /*03f0*/  NOP ;  /* 0x0000000000007918 */ /* 0x000fc00000000000 */
        /* <DEDUP_REMOVED lines=8> */
.L_x_1:


//--------------------- .nv.shared._Z12conv2DKernelPiS_ii --------------------------
	.section	.nv.shared._Z12conv2DKernelPiS_ii,"aw",@nobits
	.sectionflags	@""
	.align	4
.nv.shared._Z12conv2DKernelPiS_ii:
	.zero		5120


//--------------------- .nv.shared.reserved.0     --------------------------
	.section	.nv.shared.reserved.0,"aw",@nobits
	.weak		__nv_reservedSMEM_offset_0_alias
	.size		__nv_reservedSMEM_offset_0_alias, 0, 64
	.other		__nv_reservedSMEM_offset_0_alias,@"STO_CUDA_RESERVED_SHARED STV_DEFAULT"
__nv_reservedSMEM_offset_0_alias:
	.zero		0
	.zero		64


//--------------------- .nv.constant0._Z12conv2DKernelPiS_ii --------------------------
	.section	.nv.constant0._Z12conv2DKernelPiS_ii,"a",@progbits
	.sectionflags	@""
	.align	4
.nv.constant0._Z12conv2DKernelPiS_ii:
	.zero		920


//--------------------- SYMBOLS --------------------------

	.type		.nv.reservedSmem.offset0,@object
	.size		.nv.reservedSmem.offset0,0x4
	.type		.nv.reservedSmem.cap,@object
	.size		.nv.reservedSmem.cap,0x4
